	.headerflags	@"EF_CUDA_TEXMODE_UNIFIED EF_CUDA_64BIT_ADDRESS EF_CUDA_SM86 EF_CUDA_VIRTUAL_SM(EF_CUDA_SM86)"
	.elftype	@"ET_EXEC"


//--------------------- .nv.info                  --------------------------
	.section	.nv.info,"",@"SHT_CUDA_INFO"
	.align	4


	//----- nvinfo : EIATTR_REGCOUNT
	.align		4
        /*0000*/ 	.byte	0x04, 0x2f
        /*0002*/ 	.short	(.L_1 - .L_0)
	.align		4
.L_0:
        /*0004*/ 	.word	index@(triton_poi_fused_silu_9)
        /*0008*/ 	.word	0x0000000c


	//----- nvinfo : EIATTR_MIN_STACK_SIZE
	.align		4
.L_1:
        /*000c*/ 	.byte	0x04, 0x12
        /*000e*/ 	.short	(.L_3 - .L_2)
	.align		4
.L_2:
        /*0010*/ 	.word	index@(triton_poi_fused_silu_9)
        /*0014*/ 	.word	0x00000000


	//----- nvinfo : EIATTR_FRAME_SIZE
	.align		4
.L_3:
        /*0018*/ 	.byte	0x04, 0x11
        /*001a*/ 	.short	(.L_5 - .L_4)
	.align		4
.L_4:
        /*001c*/ 	.word	index@(triton_poi_fused_silu_9)
        /*0020*/ 	.word	0x00000000


	//----- nvinfo : EIATTR_MIN_STACK_SIZE
	.align		4
.L_5:
        /*0024*/ 	.byte	0x04, 0x12
        /*0026*/ 	.short	(.L_7 - .L_6)
	.align		4
.L_6:
        /*0028*/ 	.word	index@(triton_poi_fused_silu_9)
        /*002c*/ 	.word	0x00000000
.L_7:


//--------------------- .nv.info.triton_poi_fused_silu_9 --------------------------
	.section	.nv.info.triton_poi_fused_silu_9,"",@"SHT_CUDA_INFO"
	.sectionflags	@""
	.align	4


	//----- nvinfo : EIATTR_CUDA_API_VERSION
	.align		4
        /*0000*/ 	.byte	0x04, 0x37
        /*0002*/ 	.short	(.L_9 - .L_8)
.L_8:
        /*0004*/ 	.word	0x0000007c


	//----- nvinfo : EIATTR_SW2861232_WAR
	.align		4
.L_9:
        /*0008*/ 	.byte	0x01, 0x35
	.zero		2


	//----- nvinfo : EIATTR_PARAM_CBANK
	.align		4
        /*000c*/ 	.byte	0x04, 0x0a
        /*000e*/ 	.short	(.L_11 - .L_10)
	.align		4
.L_10:
        /*0010*/ 	.word	index@(.nv.constant0.triton_poi_fused_silu_9)
        /*0014*/ 	.short	0x0160
        /*0016*/ 	.short	0x0020


	//----- nvinfo : EIATTR_CBANK_PARAM_SIZE
	.align		4
.L_11:
        /*0018*/ 	.byte	0x03, 0x19
        /*001a*/ 	.short	0x0020


	//----- nvinfo : EIATTR_KPARAM_INFO
	.align		4
        /*001c*/ 	.byte	0x04, 0x17
        /*001e*/ 	.short	(.L_13 - .L_12)
.L_12:
        /*0020*/ 	.word	0x00000000
        /*0024*/ 	.short	0x0003
        /*0026*/ 	.short	0x0018
        /*0028*/ 	.byte	0x00, 0xf4, 0x21, 0x00


	//----- nvinfo : EIATTR_KPARAM_INFO
	.align		4
.L_13:
        /*002c*/ 	.byte	0x04, 0x17
        /*002e*/ 	.short	(.L_15 - .L_14)
.L_14:
        /*0030*/ 	.word	0x00000000
        /*0034*/ 	.short	0x0002
        /*0036*/ 	.short	0x0010
        /*0038*/ 	.byte	0x00, 0xf0, 0x11, 0x00


	//----- nvinfo : EIATTR_KPARAM_INFO
	.align		4
.L_15:
        /*003c*/ 	.byte	0x04, 0x17
        /*003e*/ 	.short	(.L_17 - .L_16)
.L_16:
        /*0040*/ 	.word	0x00000000
        /*0044*/ 	.short	0x0001
        /*0046*/ 	.short	0x0008
        /*0048*/ 	.byte	0x00, 0xf4, 0x21, 0x00


	//----- nvinfo : EIATTR_KPARAM_INFO
	.align		4
.L_17:
        /*004c*/ 	.byte	0x04, 0x17
        /*004e*/ 	.short	(.L_19 - .L_18)
.L_18:
        /*0050*/ 	.word	0x00000000
        /*0054*/ 	.short	0x0000
        /*0056*/ 	.short	0x0000
        /*0058*/ 	.byte	0x00, 0xf4, 0x21, 0x00


	//----- nvinfo : EIATTR_MAXREG_COUNT
	.align		4
.L_19:
        /*005c*/ 	.byte	0x03, 0x1b
        /*005e*/ 	.short	0x00ff


	//----- nvinfo : EIATTR_EXIT_INSTR_OFFSETS
	.align		4
        /*0060*/ 	.byte	0x04, 0x1c
        /*0062*/ 	.short	(.L_21 - .L_20)


	//   ....[0]....
.L_20:
        /*0064*/ 	.word	0x000002f0


	//   ....[1]....
        /*0068*/ 	.word	0x00000310


	//----- nvinfo : EIATTR_REQNTID
	.align		4
.L_21:
        /*006c*/ 	.byte	0x04, 0x10
        /*006e*/ 	.short	(.L_23 - .L_22)
.L_22:
        /*0070*/ 	.word	0x00000080
        /*0074*/ 	.word	0x00000001
        /*0078*/ 	.word	0x00000001


	//----- nvinfo : EIATTR_CRS_STACK_SIZE
	.align		4
.L_23:
        /*007c*/ 	.byte	0x04, 0x1e
        /*007e*/ 	.short	(.L_25 - .L_24)
.L_24:
        /*0080*/ 	.word	0x00000000
.L_25:


//--------------------- .nv.callgraph             --------------------------
	.section	.nv.callgraph,"",@"SHT_CUDA_CALLGRAPH"
	.align	4
	.sectionentsize	8
	.align		4
        /*0000*/ 	.word	0x00000000
	.align		4
        /*0004*/ 	.word	0xffffffff
	.align		4
        /*0008*/ 	.word	0x00000000
	.align		4
        /*000c*/ 	.word	0xfffffffe
	.align		4
        /*0010*/ 	.word	0x00000000
	.align		4
        /*0014*/ 	.word	0xfffffffd
	.align		4
        /*0018*/ 	.word	0x00000000
	.align		4
        /*001c*/ 	.word	0xfffffffc


//--------------------- .nv.rel.action            --------------------------
	.section	.nv.rel.action,"",@"SHT_CUDA_RELOCINFO"
	.align	8
	.sectionentsize	8
        /*0000*/ 	.byte	0x73, 0x00, 0x00, 0x00, 0x00, 0x00, 0x00, 0x00, 0x00, 0x00, 0x00, 0x11, 0x25, 0x00, 0x05, 0x36


//--------------------- .nv.constant0.triton_poi_fused_silu_9 --------------------------
	.section	.nv.constant0.triton_poi_fused_silu_9,"a",@progbits
	.sectionflags	@""
	.align	4
.nv.constant0.triton_poi_fused_silu_9:
	.zero		384


//--------------------- .text.triton_poi_fused_silu_9 --------------------------
	.section	.text.triton_poi_fused_silu_9,"ax",@progbits
	.sectioninfo	@"SHI_REGISTERS=12"
	.align	128
        .global         triton_poi_fused_silu_9
        .type           triton_poi_fused_silu_9,@function
        .size           triton_poi_fused_silu_9,(.L_x_3 - triton_poi_fused_silu_9)
        .other          triton_poi_fused_silu_9,@"STO_CUDA_ENTRY STV_DEFAULT"
triton_poi_fused_silu_9:
.text.triton_poi_fused_silu_9:
[----:B------:R-:W-:Y:S02]  /*0000*/  MOV R1, c[0x0][0x28] ;  /* 0x00000a0000017a02 */ /* 0x000fe40000000f00 */
[----:B------:R-:W0:Y:S01]  /*0010*/  S2R R0, SR_TID.X ;  /* 0x0000000000007919 */ /* 0x000e220000002100 */
[----:B------:R-:W-:Y:S01]  /*0020*/  ULDC.64 UR4, c[0x0][0x118] ;  /* 0x0000460000047ab9 */ /* 0x000fe20000000a00 */
[----:B------:R-:W-:Y:S01]  /*0030*/  BSSY B0, `(.L_x_0) ;  /* 0x000000b000007945 */ /* 0x000fe20003800000 */
[----:B------:R-:W-:Y:S01]  /*0040*/  MOV R9, 0x2 ;  /* 0x0000000200097802 */ /* 0x000fe20000000f00 */
[----:B------:R-:W1:Y:S01]  /*0050*/  S2R R3, SR_CTAID.X ;  /* 0x0000000000037919 */ /* 0x000e620000002500 */
[----:B------:R-:W-:Y:S02]  /*0060*/  MOV R2, RZ ;  /* 0x000000ff00027202 */ /* 0x000fe40000000f00 */
[----:B0-----:R-:W-:-:S04]  /*0070*/  SHF.L.U32 R0, R0, 0x1, RZ ;  /* 0x0000000100007819 */ /* 0x001fc800000006ff */
[----:B------:R-:W-:-:S04]  /*0080*/  LOP3.LUT R0, R0, 0xfe, RZ, 0xc0, !PT ;  /* 0x000000fe00007812 */ /* 0x000fc800078ec0ff */
[----:B-1----:R-:W-:-:S04]  /*0090*/  LEA R0, R3, R0, 0x8 ;  /* 0x0000000003007211 */ /* 0x002fc800078e40ff */
[----:B------:R-:W-:-:S13]  /*00a0*/  ISETP.GE.AND P0, PT, R0, 0x900, PT ;  /* 0x000009000000780c */ /* 0x000fda0003f06270 */
[----:B------:R-:W-:Y:S05]  /*00b0*/  @P0 BRA `(.L_x_1) ;  /* 0x0000002000000947 */ /* 0x000fea0003800000 */
[----:B------:R-:W-:-:S06]  /*00c0*/  IMAD.WIDE R2, R0, R9, c[0x0][0x160] ;  /* 0x0000580000027625 */ /* 0x000fcc00078e0209 */
[----:B------:R0:W5:Y:S02]  /*00d0*/  LDG.E R2, [R2.64] ;  /* 0x0000000402027981 */ /* 0x000164000c1e1900 */
.L_x_1:
[----:B------:R-:W-:Y:S05]  /*00e0*/  BSYNC B0 ;  /* 0x0000000000007941 */ /* 0x000fea0003800000 */
.L_x_0:
[C---:B0----5:R-:W-:Y:S02]  /*00f0*/  SHF.L.U32 R3, R2.reuse, 0x10, RZ ;  /* 0x0000001002037819 */ /* 0x061fe400000006ff */
[----:B------:R-:W-:Y:S02]  /*0100*/  PRMT R2, R2, 0x7632, R2 ;  /* 0x0000763202027816 */ /* 0x000fe40000000002 */
[----:B------:R-:W-:Y:S01]  /*0110*/  MOV R8, 0x3e800000 ;  /* 0x3e80000000087802 */ /* 0x000fe20000000f00 */
[----:B------:R-:W-:Y:S01]  /*0120*/  FADD R4, RZ, -R3 ;  /* 0x80000003ff047221 */ /* 0x000fe20000000000 */
[----:B------:R-:W-:-:S03]  /*0130*/  SHF.L.U32 R2, R2, 0x10, RZ ;  /* 0x0000001002027819 */ /* 0x000fc600000006ff */
[----:B------:R-:W-:Y:S02]  /*0140*/  FMUL R5, R4, 1.4426950216293334961 ;  /* 0x3fb8aa3b04057820 */ /* 0x000fe40000400000 */
[----:B------:R-:W-:-:S03]  /*0150*/  FADD R4, RZ, -R2 ;  /* 0x80000002ff047221 */ /* 0x000fc60000000000 */
[----:B------:R-:W-:Y:S01]  /*0160*/  FSETP.GEU.AND P1, PT, R5, -126, PT ;  /* 0xc2fc00000500780b */ /* 0x000fe20003f2e000 */
[----:B------:R-:W-:-:S05]  /*0170*/  FMUL R6, R4, 1.4426950216293334961 ;  /* 0x3fb8aa3b04067820 */ /* 0x000fca0000400000 */
[----:B------:R-:W-:-:S07]  /*0180*/  FSETP.GEU.AND P2, PT, R6, -126, PT ;  /* 0xc2fc00000600780b */ /* 0x000fce0003f4e000 */
[----:B------:R-:W-:-:S04]  /*0190*/  @!P1 FMUL R5, R5, 0.5 ;  /* 0x3f00000005059820 */ /* 0x000fc80000400000 */
[----:B------:R-:W0:Y:S02]  /*01a0*/  MUFU.EX2 R4, R5 ;  /* 0x0000000500047308 */ /* 0x000e240000000800 */
[----:B------:R-:W-:-:S06]  /*01b0*/  @!P2 FMUL R6, R6, 0.5 ;  /* 0x3f0000000606a820 */ /* 0x000fcc0000400000 */
[----:B------:R-:W1:Y:S01]  /*01c0*/  MUFU.EX2 R7, R6 ;  /* 0x0000000600077308 */ /* 0x000e620000000800 */
[----:B0-----:R-:W-:-:S04]  /*01d0*/  @!P1 FMUL R4, R4, R4 ;  /* 0x0000000404049220 */ /* 0x001fc80000400000 */
[----:B------:R-:W-:Y:S01]  /*01e0*/  FADD R4, R4, 1 ;  /* 0x3f80000004047421 */ /* 0x000fe20000000000 */
[----:B-1----:R-:W-:-:S04]  /*01f0*/  @!P2 FMUL R7, R7, R7 ;  /* 0x000000070707a220 */ /* 0x002fc80000400000 */
[----:B------:R-:W-:Y:S01]  /*0200*/  FSETP.GT.AND P1, PT, R4, 8.50705917302346158658e+37, PT ;  /* 0x7e8000000400780b */ /* 0x000fe20003f24000 */
[----:B------:R-:W-:-:S03]  /*0210*/  FADD R7, R7, 1 ;  /* 0x3f80000007077421 */ /* 0x000fc60000000000 */
[----:B------:R-:W-:Y:S02]  /*0220*/  FSEL R5, R8, 1, P1 ;  /* 0x3f80000008057808 */ /* 0x000fe40000800000 */
[----:B------:R-:W-:-:S04]  /*0230*/  FSETP.GT.AND P2, PT, R7, 8.50705917302346158658e+37, PT ;  /* 0x7e8000000700780b */ /* 0x000fc80003f44000 */
[----:B------:R-:W-:-:S03]  /*0240*/  FSEL R8, R8, 1, P2 ;  /* 0x3f80000008087808 */ /* 0x000fc60001000000 */
[----:B------:R-:W-:-:S06]  /*0250*/  @P1 FMUL R4, R4, 0.25 ;  /* 0x3e80000004041820 */ /* 0x000fcc0000400000 */
[----:B------:R-:W0:Y:S01]  /*0260*/  MUFU.RCP R4, R4 ;  /* 0x0000000400047308 */ /* 0x000e220000001000 */
[----:B------:R-:W-:-:S07]  /*0270*/  @P2 FMUL R7, R7, 0.25 ;  /* 0x3e80000007072820 */ /* 0x000fce0000400000 */
[----:B------:R-:W1:Y:S01]  /*0280*/  MUFU.RCP R7, R7 ;  /* 0x0000000700077308 */ /* 0x000e620000001000 */
[----:B0-----:R-:W-:-:S04]  /*0290*/  FMUL R6, R4, R5 ;  /* 0x0000000504067220 */ /* 0x001fc80000400000 */
[----:B------:R-:W-:Y:S01]  /*02a0*/  FMUL R6, R3, R6 ;  /* 0x0000000603067220 */ /* 0x000fe20000400000 */
[----:B-1----:R-:W-:-:S04]  /*02b0*/  FMUL R5, R7, R8 ;  /* 0x0000000807057220 */ /* 0x002fc80000400000 */
[----:B------:R-:W-:Y:S01]  /*02c0*/  FMUL R5, R2, R5 ;  /* 0x0000000502057220 */ /* 0x000fe20000400000 */
[----:B------:R-:W-:-:S04]  /*02d0*/  IMAD.WIDE R2, R0, R9, c[0x0][0x168] ;  /* 0x00005a0000027625 */ /* 0x000fc800078e0209 */
[----:B------:R-:W-:Y:S01]  /*02e0*/  F2FP.BF16.PACK_AB R5, R5, R6 ;  /* 0x000000060505723e */ /* 0x000fe200000010ff */
[----:B------:R-:W-:Y:S06]  /*02f0*/  @P0 EXIT ;  /* 0x000000000000094d */ /* 0x000fec0003800000 */
[----:B------:R-:W-:Y:S01]  /*0300*/  STG.E [R2.64], R5 ;  /* 0x0000000502007986 */ /* 0x000fe2000c101904 */
[----:B------:R-:W-:Y:S05]  /*0310*/  EXIT ;  /* 0x000000000000794d */ /* 0x000fea0003800000 */
.L_x_2:
[----:B------:R-:W-:-:S00]  /*0320*/  BRA `(.L_x_2) ;  /* 0xfffffff000007947 */ /* 0x000fc0000383ffff */
[----:B------:R-:W-:-:S00]  /*0330*/  NOP ;  /* 0x0000000000007918 */ /* 0x000fc00000000000 */
        /* <DEDUP_REMOVED lines=12> */
.L_x_3:
